	.headerflags	@"EF_CUDA_TEXMODE_UNIFIED EF_CUDA_64BIT_ADDRESS EF_CUDA_ACCELERATORS EF_CUDA_SM90 EF_CUDA_VIRTUAL_SM(EF_CUDA_SM90)"
	.elftype	@"ET_EXEC"


//--------------------- .nv.info                  --------------------------
	.section	.nv.info,"",@"SHT_CUDA_INFO"
	.align	4


	//----- nvinfo : EIATTR_REGCOUNT
	.align		4
        /*0000*/ 	.byte	0x04, 0x2f
        /*0002*/ 	.short	(.L_1 - .L_0)
	.align		4
.L_0:
        /*0004*/ 	.word	index@(triton_poi_fused_convolution_leaky_relu_22)
        /*0008*/ 	.word	0x00000010


	//----- nvinfo : EIATTR_MIN_STACK_SIZE
	.align		4
.L_1:
        /*000c*/ 	.byte	0x04, 0x12
        /*000e*/ 	.short	(.L_3 - .L_2)
	.align		4
.L_2:
        /*0010*/ 	.word	index@(triton_poi_fused_convolution_leaky_relu_22)
        /*0014*/ 	.word	0x00000000


	//----- nvinfo : EIATTR_FRAME_SIZE
	.align		4
.L_3:
        /*0018*/ 	.byte	0x04, 0x11
        /*001a*/ 	.short	(.L_5 - .L_4)
	.align		4
.L_4:
        /*001c*/ 	.word	index@(triton_poi_fused_convolution_leaky_relu_22)
        /*0020*/ 	.word	0x00000000


	//----- nvinfo : EIATTR_MIN_STACK_SIZE
	.align		4
.L_5:
        /*0024*/ 	.byte	0x04, 0x12
        /*0026*/ 	.short	(.L_7 - .L_6)
	.align		4
.L_6:
        /*0028*/ 	.word	index@(triton_poi_fused_convolution_leaky_relu_22)
        /*002c*/ 	.word	0x00000000
.L_7:


//--------------------- .nv.info.triton_poi_fused_convolution_leaky_relu_22 --------------------------
	.section	.nv.info.triton_poi_fused_convolution_leaky_relu_22,"",@"SHT_CUDA_INFO"
	.sectionflags	@""
	.align	4


	//----- nvinfo : EIATTR_CUDA_API_VERSION
	.align		4
        /*0000*/ 	.byte	0x04, 0x37
        /*0002*/ 	.short	(.L_9 - .L_8)
.L_8:
        /*0004*/ 	.word	0x0000007c


	//----- nvinfo : EIATTR_KPARAM_INFO
	.align		4
.L_9:
        /*0008*/ 	.byte	0x04, 0x17
        /*000a*/ 	.short	(.L_11 - .L_10)
.L_10:
        /*000c*/ 	.word	0x00000000
        /*0010*/ 	.short	0x0003
        /*0012*/ 	.short	0x0018
        /*0014*/ 	.byte	0x00, 0xf0, 0x11, 0x00


	//----- nvinfo : EIATTR_KPARAM_INFO
	.align		4
.L_11:
        /*0018*/ 	.byte	0x04, 0x17
        /*001a*/ 	.short	(.L_13 - .L_12)
.L_12:
        /*001c*/ 	.word	0x00000000
        /*0020*/ 	.short	0x0002
        /*0022*/ 	.short	0x0010
        /*0024*/ 	.byte	0x00, 0xf4, 0x21, 0x00


	//----- nvinfo : EIATTR_KPARAM_INFO
	.align		4
.L_13:
        /*0028*/ 	.byte	0x04, 0x17
        /*002a*/ 	.short	(.L_15 - .L_14)
.L_14:
        /*002c*/ 	.word	0x00000000
        /*0030*/ 	.short	0x0001
        /*0032*/ 	.short	0x0008
        /*0034*/ 	.byte	0x00, 0xf4, 0x21, 0x00


	//----- nvinfo : EIATTR_KPARAM_INFO
	.align		4
.L_15:
        /*0038*/ 	.byte	0x04, 0x17
        /*003a*/ 	.short	(.L_17 - .L_16)
.L_16:
        /*003c*/ 	.word	0x00000000
        /*0040*/ 	.short	0x0000
        /*0042*/ 	.short	0x0000
        /*0044*/ 	.byte	0x00, 0xf4, 0x21, 0x00


	//----- nvinfo : EIATTR_SPARSE_MMA_MASK
	.align		4
.L_17:
        /*0048*/ 	.byte	0x03, 0x50
        /*004a*/ 	.short	0x0000


	//----- nvinfo : EIATTR_MAXREG_COUNT
	.align		4
        /*004c*/ 	.byte	0x03, 0x1b
        /*004e*/ 	.short	0x00ff


	//----- nvinfo : EIATTR_EXIT_INSTR_OFFSETS
	.align		4
        /*0050*/ 	.byte	0x04, 0x1c
        /*0052*/ 	.short	(.L_19 - .L_18)


	//   ....[0]....
.L_18:
        /*0054*/ 	.word	0x00000260


	//   ....[1]....
        /*0058*/ 	.word	0x00000280


	//----- nvinfo : EIATTR_REQNTID
	.align		4
.L_19:
        /*005c*/ 	.byte	0x04, 0x10
        /*005e*/ 	.short	(.L_21 - .L_20)
.L_20:
        /*0060*/ 	.word	0x00000080
        /*0064*/ 	.word	0x00000001
        /*0068*/ 	.word	0x00000001


	//----- nvinfo : EIATTR_CBANK_PARAM_SIZE
	.align		4
.L_21:
        /*006c*/ 	.byte	0x03, 0x19
        /*006e*/ 	.short	0x001c


	//----- nvinfo : EIATTR_PARAM_CBANK
	.align		4
        /*0070*/ 	.byte	0x04, 0x0a
        /*0072*/ 	.short	(.L_23 - .L_22)
	.align		4
.L_22:
        /*0074*/ 	.word	index@(.nv.constant0.triton_poi_fused_convolution_leaky_relu_22)
        /*0078*/ 	.short	0x0210
        /*007a*/ 	.short	0x001c


	//----- nvinfo : EIATTR_SW_WAR
	.align		4
.L_23:
        /*007c*/ 	.byte	0x04, 0x36
        /*007e*/ 	.short	(.L_25 - .L_24)
.L_24:
        /*0080*/ 	.word	0x00000008
.L_25:


//--------------------- .nv.callgraph             --------------------------
	.section	.nv.callgraph,"",@"SHT_CUDA_CALLGRAPH"
	.align	4
	.sectionentsize	8
	.align		4
        /*0000*/ 	.word	0x00000000
	.align		4
        /*0004*/ 	.word	0xffffffff
	.align		4
        /*0008*/ 	.word	0x00000000
	.align		4
        /*000c*/ 	.word	0xfffffffe
	.align		4
        /*0010*/ 	.word	0x00000000
	.align		4
        /*0014*/ 	.word	0xfffffffd
	.align		4
        /*0018*/ 	.word	0x00000000
	.align		4
        /*001c*/ 	.word	0xfffffffc


//--------------------- .text.triton_poi_fused_convolution_leaky_relu_22 --------------------------
	.section	.text.triton_poi_fused_convolution_leaky_relu_22,"ax",@progbits
	.align	128
        .global         triton_poi_fused_convolution_leaky_relu_22
        .type           triton_poi_fused_convolution_leaky_relu_22,@function
        .size           triton_poi_fused_convolution_leaky_relu_22,(.L_x_1 - triton_poi_fused_convolution_leaky_relu_22)
        .other          triton_poi_fused_convolution_leaky_relu_22,@"STO_CUDA_ENTRY STV_DEFAULT"
triton_poi_fused_convolution_leaky_relu_22:
.text.triton_poi_fused_convolution_leaky_relu_22:
[----:B------:R-:W0:Y:S02]  /*0000*/  LDC R1, c[0x0][0x28] ;  /* 0x00000a00ff017b82 */ /* 0x000e240000000800 */
[----:B------:R-:W1:Y:S01]  /*0010*/  S2R R0, SR_TID.X ;  /* 0x0000000000007919 */ /* 0x000e620000002100 */
[----:B------:R-:W2:Y:S01]  /*0020*/  LDC.64 R4, c[0x0][0x218] ;  /* 0x00008600ff047b82 */ /* 0x000ea20000000a00 */
[----:B------:R-:W-:Y:S01]  /*0030*/  IMAD.MOV.U32 R11, RZ, RZ, RZ ;  /* 0x000000ffff0b7224 */ /* 0x000fe200078e00ff */
[----:B------:R-:W-:Y:S01]  /*0040*/  ULDC.64 UR4, c[0x0][0x208] ;  /* 0x0000820000047ab9 */ /* 0x000fe20000000a00 */
[----:B------:R-:W3:Y:S01]  /*0050*/  S2R R7, SR_CTAID.X ;  /* 0x0000000000077919 */ /* 0x000ee20000002500 */
[----:B------:R-:W-:Y:S01]  /*0060*/  ULDC.64 UR6, c[0x0][0x220] ;  /* 0x0000880000067ab9 */ /* 0x000fe20000000a00 */
[----:B-1----:R-:W-:-:S05]  /*0070*/  IMAD.SHL.U32 R0, R0, 0x2, RZ ;  /* 0x0000000200007824 */ /* 0x002fca00078e00ff */
[----:B------:R-:W-:-:S05]  /*0080*/  LOP3.LUT R0, R0, 0xfe, RZ, 0xc0, !PT ;  /* 0x000000fe00007812 */ /* 0x000fca00078ec0ff */
[----:B---3--:R-:W-:-:S04]  /*0090*/  IMAD R7, R7, 0x100, R0 ;  /* 0x0000010007077824 */ /* 0x008fc800078e0200 */
[C---:B------:R-:W-:Y:S01]  /*00a0*/  IMAD.HI R0, R7.reuse, 0x66666667, RZ ;  /* 0x6666666707007827 */ /* 0x040fe200078e02ff */
[----:B------:R-:W-:-:S04]  /*00b0*/  ISETP.GE.AND P2, PT, R7, 0x1400, PT ;  /* 0x000014000700780c */ /* 0x000fc80003f46270 */
[----:B------:R-:W-:-:S04]  /*00c0*/  SHF.R.U32.HI R3, RZ, 0x1f, R0 ;  /* 0x0000001fff037819 */ /* 0x000fc80000011600 */
[----:B------:R-:W-:Y:S02]  /*00d0*/  LEA.HI.SX32 R0, R0, R3, 0x1e ;  /* 0x0000000300007211 */ /* 0x000fe400078ff2ff */
[----:B------:R-:W1:Y:S02]  /*00e0*/  LDC.64 R2, c[0x0][0x210] ;  /* 0x00008400ff027b82 */ /* 0x000e640000000a00 */
[----:B------:R-:W-:-:S04]  /*00f0*/  SHF.R.S32.HI R9, RZ, 0x1f, R0 ;  /* 0x0000001fff097819 */ /* 0x000fc80000011400 */
[----:B------:R-:W-:-:S04]  /*0100*/  LEA.HI R9, R9, R0, RZ, 0x7 ;  /* 0x0000000009097211 */ /* 0x000fc800078f38ff */
[----:B------:R-:W-:-:S05]  /*0110*/  LOP3.LUT R9, R9, 0xffffff80, RZ, 0xc0, !PT ;  /* 0xffffff8009097812 */ /* 0x000fca00078ec0ff */
[----:B------:R-:W-:Y:S02]  /*0120*/  IMAD.IADD R9, R0, 0x1, -R9 ;  /* 0x0000000100097824 */ /* 0x000fe400078e0a09 */
[----:B------:R-:W-:Y:S02]  /*0130*/  IMAD.MOV.U32 R0, RZ, RZ, RZ ;  /* 0x000000ffff007224 */ /* 0x000fe400078e00ff */
[----:B--2---:R-:W-:Y:S01]  /*0140*/  IMAD.WIDE R4, R9, 0x4, R4 ;  /* 0x0000000409047825 */ /* 0x004fe200078e0204 */
[----:B------:R-:W-:-:S03]  /*0150*/  CS2R R8, SRZ ;  /* 0x0000000000087805 */ /* 0x000fc6000001ff00 */
[----:B-1----:R-:W-:Y:S01]  /*0160*/  IMAD.WIDE R2, R7, 0x4, R2 ;  /* 0x0000000407027825 */ /* 0x002fe200078e0202 */
[----:B------:R-:W2:Y:S04]  /*0170*/  @!P2 LDG.E.EL R11, desc[UR4][R4.64] ;  /* 0x00000004040ba981 */ /* 0x000ea8000c2e1900 */
[----:B------:R-:W2:Y:S04]  /*0180*/  @!P2 LDG.E.64 R8, desc[UR4][R2.64] ;  /* 0x000000040208a981 */ /* 0x000ea8000c1e1b00 */
[----:B------:R-:W3:Y:S01]  /*0190*/  @!P2 LDG.E.EL R0, desc[UR4][R4.64] ;  /* 0x000000040400a981 */ /* 0x000ee2000c2e1900 */
[----:B------:R-:W-:-:S04]  /*01a0*/  IADD3 R6, P3, R7, UR6, RZ ;  /* 0x0000000607067c10 */ /* 0x000fc8000ff7e0ff */
[----:B------:R-:W-:Y:S02]  /*01b0*/  LEA.HI.X.SX32 R7, R7, UR7, 0x1, P3 ;  /* 0x0000000707077c11 */ /* 0x000fe400098f0eff */
[----:B--2---:R-:W-:Y:S02]  /*01c0*/  FSETP.GT.AND P1, PT, R8, -R11, PT ;  /* 0x8000000b0800720b */ /* 0x004fe40003f24000 */
[----:B---3--:R-:W-:Y:S02]  /*01d0*/  FSETP.GT.AND P0, PT, R9, -R0, PT ;  /* 0x800000000900720b */ /* 0x008fe40003f04000 */
[----:B------:R-:W-:Y:S02]  /*01e0*/  SEL R10, RZ, 0x1, !P1 ;  /* 0x00000001ff0a7807 */ /* 0x000fe40004800000 */
[----:B------:R-:W-:Y:S01]  /*01f0*/  SEL R13, RZ, 0x100, !P0 ;  /* 0x00000100ff0d7807 */ /* 0x000fe20004000000 */
[----:B------:R-:W-:-:S04]  /*0200*/  FADD R8, R11, R8 ;  /* 0x000000080b087221 */ /* 0x000fc80000000000 */
[----:B------:R-:W-:Y:S02]  /*0210*/  IMAD.IADD R13, R10, 0x1, R13 ;  /* 0x000000010a0d7824 */ /* 0x000fe400078e020d */
[----:B------:R-:W-:Y:S01]  /*0220*/  FADD R9, R0, R9 ;  /* 0x0000000900097221 */ /* 0x000fe20000000000 */
[----:B------:R-:W-:Y:S02]  /*0230*/  @!P1 FMUL R8, R8, 0.10000000149011611938 ;  /* 0x3dcccccd08089820 */ /* 0x000fe40000400000 */
[----:B------:R1:W-:Y:S01]  /*0240*/  @!P2 STG.E.U16 desc[UR4][R6.64], R13 ;  /* 0x0000000d0600a986 */ /* 0x0003e2000c101504 */
[----:B------:R-:W-:Y:S01]  /*0250*/  @!P0 FMUL R9, R9, 0.10000000149011611938 ;  /* 0x3dcccccd09098820 */ /* 0x000fe20000400000 */
[----:B------:R-:W-:Y:S06]  /*0260*/  @P2 EXIT ;  /* 0x000000000000294d */ /* 0x000fec0003800000 */
[----:B------:R-:W-:Y:S01]  /*0270*/  STG.E.64 desc[UR4][R2.64], R8 ;  /* 0x0000000802007986 */ /* 0x000fe2000c101b04 */
[----:B------:R-:W-:Y:S05]  /*0280*/  EXIT ;  /* 0x000000000000794d */ /* 0x000fea0003800000 */
.L_x_0:
[----:B------:R-:W-:-:S00]  /*0290*/  BRA `(.L_x_0) ;  /* 0xfffffffc00fc7947 */ /* 0x000fc0000383ffff */
[----:B------:R-:W-:-:S00]  /*02a0*/  NOP ;  /* 0x0000000000007918 */ /* 0x000fc00000000000 */
        /* <DEDUP_REMOVED lines=13> */
.L_x_1:


//--------------------- .nv.constant0.triton_poi_fused_convolution_leaky_relu_22 --------------------------
	.section	.nv.constant0.triton_poi_fused_convolution_leaky_relu_22,"a",@progbits
	.sectionflags	@""
	.align	4
.nv.constant0.triton_poi_fused_convolution_leaky_relu_22:
	.zero		556
